//
// Generated by NVIDIA NVVM Compiler
//
// Compiler Build ID: CL-36424714
// Cuda compilation tools, release 13.0, V13.0.88
// Based on NVVM 20.0.0
//

.version 9.0
.target sm_100
.address_size 64

	// .globl	_Z6VecAddPKfS0_Pfi

.visible .entry _Z6VecAddPKfS0_Pfi(
	.param .u64 .ptr .align 1 _Z6VecAddPKfS0_Pfi_param_0,
	.param .u64 .ptr .align 1 _Z6VecAddPKfS0_Pfi_param_1,
	.param .u64 .ptr .align 1 _Z6VecAddPKfS0_Pfi_param_2,
	.param .u32 _Z6VecAddPKfS0_Pfi_param_3
)
{
	.reg .pred 	%p<3>;
	.reg .b32 	%r<11>;
	.reg .b32 	%f<4>;
	.reg .b64 	%rd<11>;

	ld.param.u64 	%rd4, [_Z6VecAddPKfS0_Pfi_param_0];
	ld.param.u64 	%rd5, [_Z6VecAddPKfS0_Pfi_param_1];
	ld.param.u64 	%rd6, [_Z6VecAddPKfS0_Pfi_param_2];
	ld.param.u32 	%r6, [_Z6VecAddPKfS0_Pfi_param_3];
	mov.u32 	%r7, %ctaid.x;
	mov.u32 	%r1, %ntid.x;
	mov.u32 	%r8, %tid.x;
	mad.lo.s32 	%r10, %r7, %r1, %r8;
	setp.ge.s32 	%p1, %r10, %r6;
	@%p1 bra 	$L__BB0_3;
	mov.u32 	%r9, %nctaid.x;
	mul.lo.s32 	%r3, %r1, %r9;
	cvta.to.global.u64 	%rd1, %rd4;
	cvta.to.global.u64 	%rd2, %rd5;
	cvta.to.global.u64 	%rd3, %rd6;
$L__BB0_2:
	mul.wide.s32 	%rd7, %r10, 4;
	add.s64 	%rd8, %rd1, %rd7;
	ld.global.f32 	%f1, [%rd8];
	add.s64 	%rd9, %rd2, %rd7;
	ld.global.f32 	%f2, [%rd9];
	add.f32 	%f3, %f1, %f2;
	add.s64 	%rd10, %rd3, %rd7;
	st.global.f32 	[%rd10], %f3;
	add.s32 	%r10, %r10, %r3;
	setp.lt.s32 	%p2, %r10, %r6;
	@%p2 bra 	$L__BB0_2;
$L__BB0_3:
	ret;

}


// ===== COMPILED SASS (sm_100) =====

	.target	sm_100

	.elftype	@"ET_EXEC"


//--------------------- .note.nv.tkinfo           --------------------------
	.section	.note.nv.tkinfo,"",@"SHT_NOTE"
	.sectionflags	@"SHF_NOTE_NV_TKINFO"
	.tkinfo
        /*0018*/ 	.word	0x00000002
        /*0030*/ 	.string	""
        /*0030*/ 	.string	"ptxas"
        /*0030*/ 	.string	"Cuda compilation tools, release 13.0, V13.0.88"
        /*0030*/ 	.string	"Build cuda_13.0.r13.0/compiler.36424714_0"
        /*0030*/ 	.string	"-arch sm_100 -m 64 "



//--------------------- .note.nv.cuinfo           --------------------------
	.section	.note.nv.cuinfo,"",@"SHT_NOTE"
	.sectionflags	@"SHF_NOTE_NV_CUINFO"
        /*0018*/ 	.short	0x0002
        /*001a*/ 	.short	0x0064
        /*001c*/ 	.short	0x0082
	.zero		2


//--------------------- .nv.info                  --------------------------
	.section	.nv.info,"",@"SHT_CUDA_INFO"
	.align	4


	//----- nvinfo : EIATTR_REGCOUNT
	.align		4
        /*0000*/ 	.byte	0x04, 0x2f
        /*0002*/ 	.short	(.L_1 - .L_0)
	.align		4
.L_0:
        /*0004*/ 	.word	index@(_Z6VecAddPKfS0_Pfi)
        /*0008*/ 	.word	0x00000014


	//----- nvinfo : EIATTR_FRAME_SIZE
	.align		4
.L_1:
        /*000c*/ 	.byte	0x04, 0x11
        /*000e*/ 	.short	(.L_3 - .L_2)
	.align		4
.L_2:
        /*0010*/ 	.word	index@(_Z6VecAddPKfS0_Pfi)
        /*0014*/ 	.word	0x00000000


	//----- nvinfo : EIATTR_MIN_STACK_SIZE
	.align		4
.L_3:
        /*0018*/ 	.byte	0x04, 0x12
        /*001a*/ 	.short	(.L_5 - .L_4)
	.align		4
.L_4:
        /*001c*/ 	.word	index@(_Z6VecAddPKfS0_Pfi)
        /*0020*/ 	.word	0x00000000
.L_5:


//--------------------- .nv.compat                --------------------------
	.section	.nv.compat,"",@"SHT_CUDA_COMPAT_INFO"
	.align	4
        /*0000*/ 	.byte	0x02, 0x09, 0x00, 0x00, 0x02, 0x02, 0x01, 0x00, 0x02, 0x05, 0x05, 0x00, 0x03, 0x07, 0x01, 0x01
        /*0010*/ 	.byte	0x02, 0x03, 0x00, 0x00, 0x02, 0x06, 0x01, 0x00, 0x04, 0x0b, 0x08, 0x00, 0x09, 0x00, 0x00, 0x00
        /*0020*/ 	.byte	0x00, 0x00, 0x00, 0x00


//--------------------- .nv.info._Z6VecAddPKfS0_Pfi --------------------------
	.section	.nv.info._Z6VecAddPKfS0_Pfi,"",@"SHT_CUDA_INFO"
	.sectionflags	@""
	.align	4


	//----- nvinfo : EIATTR_CUDA_API_VERSION
	.align		4
        /*0000*/ 	.byte	0x04, 0x37
        /*0002*/ 	.short	(.L_7 - .L_6)
.L_6:
        /*0004*/ 	.word	0x00000082


	//----- nvinfo : EIATTR_KPARAM_INFO
	.align		4
.L_7:
        /*0008*/ 	.byte	0x04, 0x17
        /*000a*/ 	.short	(.L_9 - .L_8)
.L_8:
        /*000c*/ 	.word	0x00000000
        /*0010*/ 	.short	0x0003
        /*0012*/ 	.short	0x0018
        /*0014*/ 	.byte	0x00, 0xf0, 0x11, 0x00


	//----- nvinfo : EIATTR_KPARAM_INFO
	.align		4
.L_9:
        /*0018*/ 	.byte	0x04, 0x17
        /*001a*/ 	.short	(.L_11 - .L_10)
.L_10:
        /*001c*/ 	.word	0x00000000
        /*0020*/ 	.short	0x0002
        /*0022*/ 	.short	0x0010
        /*0024*/ 	.byte	0x00, 0xf5, 0x21, 0x00


	//----- nvinfo : EIATTR_KPARAM_INFO
	.align		4
.L_11:
        /*0028*/ 	.byte	0x04, 0x17
        /*002a*/ 	.short	(.L_13 - .L_12)
.L_12:
        /*002c*/ 	.word	0x00000000
        /*0030*/ 	.short	0x0001
        /*0032*/ 	.short	0x0008
        /*0034*/ 	.byte	0x00, 0xf5, 0x21, 0x00


	//----- nvinfo : EIATTR_KPARAM_INFO
	.align		4
.L_13:
        /*0038*/ 	.byte	0x04, 0x17
        /*003a*/ 	.short	(.L_15 - .L_14)
.L_14:
        /*003c*/ 	.word	0x00000000
        /*0040*/ 	.short	0x0000
        /*0042*/ 	.short	0x0000
        /*0044*/ 	.byte	0x00, 0xf5, 0x21, 0x00


	//----- nvinfo : EIATTR_SPARSE_MMA_MASK
	.align		4
.L_15:
        /*0048*/ 	.byte	0x03, 0x50
        /*004a*/ 	.short	0x0000


	//----- nvinfo : EIATTR_MAXREG_COUNT
	.align		4
        /*004c*/ 	.byte	0x03, 0x1b
        /*004e*/ 	.short	0x00ff


	//----- nvinfo : EIATTR_MERCURY_ISA_VERSION
	.align		4
        /*0050*/ 	.byte	0x03, 0x5f
        /*0052*/ 	.short	0x0101


	//----- nvinfo : EIATTR_VRC_CTA_INIT_COUNT
	.align		4
        /*0054*/ 	.byte	0x02, 0x4a
	.zero		1
	.zero		1


	//----- nvinfo : EIATTR_EXIT_INSTR_OFFSETS
	.align		4
        /*0058*/ 	.byte	0x04, 0x1c
        /*005a*/ 	.short	(.L_17 - .L_16)


	//   ....[0]....
.L_16:
        /*005c*/ 	.word	0x00000070


	//   ....[1]....
        /*0060*/ 	.word	0x00000180


	//----- nvinfo : EIATTR_CRS_STACK_SIZE
	.align		4
.L_17:
        /*0064*/ 	.byte	0x04, 0x1e
        /*0066*/ 	.short	(.L_19 - .L_18)
.L_18:
        /*0068*/ 	.word	0x00000000


	//----- nvinfo : EIATTR_CBANK_PARAM_SIZE
	.align		4
.L_19:
        /*006c*/ 	.byte	0x03, 0x19
        /*006e*/ 	.short	0x001c


	//----- nvinfo : EIATTR_PARAM_CBANK
	.align		4
        /*0070*/ 	.byte	0x04, 0x0a
        /*0072*/ 	.short	(.L_21 - .L_20)
	.align		4
.L_20:
        /*0074*/ 	.word	index@(.nv.constant0._Z6VecAddPKfS0_Pfi)
        /*0078*/ 	.short	0x0380
        /*007a*/ 	.short	0x001c


	//----- nvinfo : EIATTR_SW_WAR
	.align		4
.L_21:
        /*007c*/ 	.byte	0x04, 0x36
        /*007e*/ 	.short	(.L_23 - .L_22)
.L_22:
        /*0080*/ 	.word	0x00000008
.L_23:


//--------------------- .nv.callgraph             --------------------------
	.section	.nv.callgraph,"",@"SHT_CUDA_CALLGRAPH"
	.align	4
	.sectionentsize	8
	.align		4
        /*0000*/ 	.word	0x00000000
	.align		4
        /*0004*/ 	.word	0xffffffff
	.align		4
        /*0008*/ 	.word	0x00000000
	.align		4
        /*000c*/ 	.word	0xfffffffe
	.align		4
        /*0010*/ 	.word	0x00000000
	.align		4
        /*0014*/ 	.word	0xfffffffd
	.align		4
        /*0018*/ 	.word	0x00000000
	.align		4
        /*001c*/ 	.word	0xfffffffc


//--------------------- .text._Z6VecAddPKfS0_Pfi  --------------------------
	.section	.text._Z6VecAddPKfS0_Pfi,"ax",@progbits
	.align	128
        .global         _Z6VecAddPKfS0_Pfi
        .type           _Z6VecAddPKfS0_Pfi,@function
        .size           _Z6VecAddPKfS0_Pfi,(.L_x_2 - _Z6VecAddPKfS0_Pfi)
        .other          _Z6VecAddPKfS0_Pfi,@"STO_CUDA_ENTRY STV_DEFAULT"
_Z6VecAddPKfS0_Pfi:
.text._Z6VecAddPKfS0_Pfi:
[----:B------:R-:W-:Y:S01]  /*0000*/  LDC R1, c[0x0][0x37c] ;  /* 0x0000df00ff017b82 */ /* 0x000fe20000000800 */
[----:B------:R-:W0:Y:S07]  /*0010*/  S2R R0, SR_TID.X ;  /* 0x0000000000007919 */ /* 0x000e2e0000002100 */
[----:B------:R-:W0:Y:S01]  /*0020*/  S2UR UR4, SR_CTAID.X ;  /* 0x00000000000479c3 */ /* 0x000e220000002500 */
[----:B------:R-:W1:Y:S07]  /*0030*/  LDCU UR5, c[0x0][0x398] ;  /* 0x00007300ff0577ac */ /* 0x000e6e0008000800 */
[----:B------:R-:W0:Y:S02]  /*0040*/  LDC R15, c[0x0][0x360] ;  /* 0x0000d800ff0f7b82 */ /* 0x000e240000000800 */
[----:B0-----:R-:W-:-:S05]  /*0050*/  IMAD R0, R15, UR4, R0 ;  /* 0x000000040f007c24 */ /* 0x001fca000f8e0200 */
[----:B-1----:R-:W-:-:S13]  /*0060*/  ISETP.GE.AND P0, PT, R0, UR5, PT ;  /* 0x0000000500007c0c */ /* 0x002fda000bf06270 */
[----:B------:R-:W-:Y:S05]  /*0070*/  @P0 EXIT ;  /* 0x000000000000094d */ /* 0x000fea0003800000 */
[----:B------:R-:W0:Y:S01]  /*0080*/  LDC.64 R12, c[0x0][0x390] ;  /* 0x0000e400ff0c7b82 */ /* 0x000e220000000a00 */
[----:B------:R-:W1:Y:S01]  /*0090*/  LDCU UR4, c[0x0][0x370] ;  /* 0x00006e00ff0477ac */ /* 0x000e620008000800 */
[----:B------:R-:W2:Y:S06]  /*00a0*/  LDCU.64 UR6, c[0x0][0x358] ;  /* 0x00006b00ff0677ac */ /* 0x000eac0008000a00 */
[----:B------:R-:W3:Y:S08]  /*00b0*/  LDC.64 R8, c[0x0][0x380] ;  /* 0x0000e000ff087b82 */ /* 0x000ef00000000a00 */
[----:B------:R-:W4:Y:S01]  /*00c0*/  LDC.64 R10, c[0x0][0x388] ;  /* 0x0000e200ff0a7b82 */ /* 0x000f220000000a00 */
[----:B-1----:R-:W-:-:S07]  /*00d0*/  IMAD R15, R15, UR4, RZ ;  /* 0x000000040f0f7c24 */ /* 0x002fce000f8e02ff */
.L_x_0:
[----:B---3--:R-:W-:-:S04]  /*00e0*/  IMAD.WIDE R2, R0, 0x4, R8 ;  /* 0x0000000400027825 */ /* 0x008fc800078e0208 */
[C---:B----4-:R-:W-:Y:S02]  /*00f0*/  IMAD.WIDE R4, R0.reuse, 0x4, R10 ;  /* 0x0000000400047825 */ /* 0x050fe400078e020a */
[----:B--2---:R-:W2:Y:S04]  /*0100*/  LDG.E R2, desc[UR6][R2.64] ;  /* 0x0000000602027981 */ /* 0x004ea8000c1e1900 */
[----:B------:R-:W2:Y:S01]  /*0110*/  LDG.E R5, desc[UR6][R4.64] ;  /* 0x0000000604057981 */ /* 0x000ea2000c1e1900 */
[----:B01----:R-:W-:Y:S01]  /*0120*/  IMAD.WIDE R6, R0, 0x4, R12 ;  /* 0x0000000400067825 */ /* 0x003fe200078e020c */
[----:B------:R-:W-:-:S04]  /*0130*/  IADD3 R0, PT, PT, R15, R0, RZ ;  /* 0x000000000f007210 */ /* 0x000fc80007ffe0ff */
[----:B------:R-:W-:Y:S01]  /*0140*/  ISETP.GE.AND P0, PT, R0, UR5, PT ;  /* 0x0000000500007c0c */ /* 0x000fe2000bf06270 */
[----:B--2---:R-:W-:-:S05]  /*0150*/  FADD R17, R2, R5 ;  /* 0x0000000502117221 */ /* 0x004fca0000000000 */
[----:B------:R1:W-:Y:S07]  /*0160*/  STG.E desc[UR6][R6.64], R17 ;  /* 0x0000001106007986 */ /* 0x0003ee000c101906 */
[----:B------:R-:W-:Y:S05]  /*0170*/  @!P0 BRA `(.L_x_0) ;  /* 0xfffffffc00d88947 */ /* 0x000fea000383ffff */
[----:B------:R-:W-:Y:S05]  /*0180*/  EXIT ;  /* 0x000000000000794d */ /* 0x000fea0003800000 */
.L_x_1:
[----:B------:R-:W-:-:S00]  /*0190*/  BRA `(.L_x_1) ;  /* 0xfffffffc00fc7947 */ /* 0x000fc0000383ffff */
[----:B------:R-:W-:-:S00]  /*01a0*/  NOP ;  /* 0x0000000000007918 */ /* 0x000fc00000000000 */
        /* <DEDUP_REMOVED lines=13> */
.L_x_2:


//--------------------- .nv.shared.reserved.0     --------------------------
	.section	.nv.shared.reserved.0,"aw",@nobits
	.weak		__nv_reservedSMEM_offset_0_alias
	.size		__nv_reservedSMEM_offset_0_alias, 0, 64
	.other		__nv_reservedSMEM_offset_0_alias,@"STO_CUDA_RESERVED_SHARED STV_DEFAULT"
__nv_reservedSMEM_offset_0_alias:
	.zero		0
	.zero		64


//--------------------- .nv.constant0._Z6VecAddPKfS0_Pfi --------------------------
	.section	.nv.constant0._Z6VecAddPKfS0_Pfi,"a",@progbits
	.sectionflags	@""
	.align	4
.nv.constant0._Z6VecAddPKfS0_Pfi:
	.zero		924


//--------------------- SYMBOLS --------------------------

	.type		.nv.reservedSmem.offset0,@object
	.size		.nv.reservedSmem.offset0,0x4
